//
// Generated by NVIDIA NVVM Compiler
//
// Compiler Build ID: CL-36424714
// Cuda compilation tools, release 13.0, V13.0.88
// Based on NVVM 20.0.0
//

.version 9.0
.target sm_100
.address_size 64

	// .globl	_Z9matrixMulPiS_S_i
// _ZZ9matrixMulPiS_S_iE3Mds has been demoted
// _ZZ9matrixMulPiS_S_iE3Nds has been demoted

.visible .entry _Z9matrixMulPiS_S_i(
	.param .u64 .ptr .align 1 _Z9matrixMulPiS_S_i_param_0,
	.param .u64 .ptr .align 1 _Z9matrixMulPiS_S_i_param_1,
	.param .u64 .ptr .align 1 _Z9matrixMulPiS_S_i_param_2,
	.param .u32 _Z9matrixMulPiS_S_i_param_3
)
{
	.reg .pred 	%p<5>;
	.reg .b32 	%r<54>;
	.reg .b32 	%f<5>;
	.reg .b64 	%rd<13>;
	// demoted variable
	.shared .align 4 .b8 _ZZ9matrixMulPiS_S_iE3Mds[64];
	// demoted variable
	.shared .align 4 .b8 _ZZ9matrixMulPiS_S_iE3Nds[64];
	ld.param.u64 	%rd3, [_Z9matrixMulPiS_S_i_param_0];
	ld.param.u64 	%rd4, [_Z9matrixMulPiS_S_i_param_1];
	ld.param.u64 	%rd5, [_Z9matrixMulPiS_S_i_param_2];
	ld.param.u32 	%r19, [_Z9matrixMulPiS_S_i_param_3];
	mov.u32 	%r1, %tid.x;
	mov.u32 	%r2, %tid.y;
	mov.u32 	%r21, %ctaid.x;
	mov.u32 	%r22, %ctaid.y;
	mov.u32 	%r23, %ntid.y;
	mad.lo.s32 	%r3, %r22, %r23, %r2;
	mov.u32 	%r24, %ntid.x;
	mad.lo.s32 	%r4, %r21, %r24, %r1;
	cvt.rn.f32.s32 	%f2, %r19;
	mul.f32 	%f3, %f2, 0f3E800000;
	cvt.rpi.f32.f32 	%f1, %f3;
	setp.leu.f32 	%p1, %f1, 0f00000000;
	mov.b32 	%r53, 0;
	@%p1 bra 	$L__BB0_7;
	shl.b32 	%r26, %r2, 4;
	mov.u32 	%r27, _ZZ9matrixMulPiS_S_iE3Mds;
	add.s32 	%r5, %r27, %r26;
	shl.b32 	%r28, %r1, 2;
	add.s32 	%r6, %r5, %r28;
	mad.lo.s32 	%r7, %r19, %r3, %r1;
	mov.u32 	%r29, _ZZ9matrixMulPiS_S_iE3Nds;
	add.s32 	%r9, %r29, %r28;
	add.s32 	%r8, %r9, %r26;
	cvta.to.global.u64 	%rd1, %rd3;
	cvta.to.global.u64 	%rd2, %rd4;
	mov.b32 	%r49, 0;
	mov.u32 	%r53, %r49;
$L__BB0_2:
	setp.ge.s32 	%p2, %r4, %r19;
	mov.b32 	%r51, 0;
	@%p2 bra 	$L__BB0_4;
	shl.b32 	%r31, %r49, 2;
	add.s32 	%r32, %r7, %r31;
	mul.wide.u32 	%rd6, %r32, 4;
	add.s64 	%rd7, %rd1, %rd6;
	ld.global.u32 	%r51, [%rd7];
$L__BB0_4:
	setp.ge.s32 	%p3, %r3, %r19;
	st.shared.u32 	[%r6], %r51;
	mov.b32 	%r52, 0;
	@%p3 bra 	$L__BB0_6;
	shl.b32 	%r34, %r49, 2;
	add.s32 	%r35, %r34, %r2;
	mad.lo.s32 	%r36, %r35, %r19, %r4;
	mul.wide.u32 	%rd8, %r36, 4;
	add.s64 	%rd9, %rd2, %rd8;
	ld.global.u32 	%r52, [%rd9];
$L__BB0_6:
	st.shared.u32 	[%r8], %r52;
	bar.sync 	0;
	ld.shared.u32 	%r37, [%r5];
	ld.shared.u32 	%r38, [%r9];
	mad.lo.s32 	%r39, %r38, %r37, %r53;
	ld.shared.u32 	%r40, [%r5+4];
	ld.shared.u32 	%r41, [%r9+16];
	mad.lo.s32 	%r42, %r41, %r40, %r39;
	ld.shared.u32 	%r43, [%r5+8];
	ld.shared.u32 	%r44, [%r9+32];
	mad.lo.s32 	%r45, %r44, %r43, %r42;
	ld.shared.u32 	%r46, [%r5+12];
	ld.shared.u32 	%r47, [%r9+48];
	mad.lo.s32 	%r53, %r47, %r46, %r45;
	bar.sync 	0;
	add.s32 	%r49, %r49, 1;
	cvt.rn.f32.u32 	%f4, %r49;
	setp.gt.f32 	%p4, %f1, %f4;
	@%p4 bra 	$L__BB0_2;
$L__BB0_7:
	cvta.to.global.u64 	%rd10, %rd5;
	mad.lo.s32 	%r48, %r19, %r3, %r4;
	mul.wide.s32 	%rd11, %r48, 4;
	add.s64 	%rd12, %rd10, %rd11;
	st.global.u32 	[%rd12], %r53;
	ret;

}


// ===== COMPILED SASS (sm_100) =====

	.target	sm_100

	.elftype	@"ET_EXEC"


//--------------------- .note.nv.tkinfo           --------------------------
	.section	.note.nv.tkinfo,"",@"SHT_NOTE"
	.sectionflags	@"SHF_NOTE_NV_TKINFO"
	.tkinfo
        /*0018*/ 	.word	0x00000002
        /*0030*/ 	.string	""
        /*0030*/ 	.string	"ptxas"
        /*0030*/ 	.string	"Cuda compilation tools, release 13.0, V13.0.88"
        /*0030*/ 	.string	"Build cuda_13.0.r13.0/compiler.36424714_0"
        /*0030*/ 	.string	"-arch sm_100 -m 64 "



//--------------------- .note.nv.cuinfo           --------------------------
	.section	.note.nv.cuinfo,"",@"SHT_NOTE"
	.sectionflags	@"SHF_NOTE_NV_CUINFO"
        /*0018*/ 	.short	0x0002
        /*001a*/ 	.short	0x0064
        /*001c*/ 	.short	0x0082
	.zero		2


//--------------------- .nv.info                  --------------------------
	.section	.nv.info,"",@"SHT_CUDA_INFO"
	.align	4


	//----- nvinfo : EIATTR_REGCOUNT
	.align		4
        /*0000*/ 	.byte	0x04, 0x2f
        /*0002*/ 	.short	(.L_1 - .L_0)
	.align		4
.L_0:
        /*0004*/ 	.word	index@(_Z9matrixMulPiS_S_i)
        /*0008*/ 	.word	0x0000001e


	//----- nvinfo : EIATTR_FRAME_SIZE
	.align		4
.L_1:
        /*000c*/ 	.byte	0x04, 0x11
        /*000e*/ 	.short	(.L_3 - .L_2)
	.align		4
.L_2:
        /*0010*/ 	.word	index@(_Z9matrixMulPiS_S_i)
        /*0014*/ 	.word	0x00000000


	//----- nvinfo : EIATTR_MIN_STACK_SIZE
	.align		4
.L_3:
        /*0018*/ 	.byte	0x04, 0x12
        /*001a*/ 	.short	(.L_5 - .L_4)
	.align		4
.L_4:
        /*001c*/ 	.word	index@(_Z9matrixMulPiS_S_i)
        /*0020*/ 	.word	0x00000000
.L_5:


//--------------------- .nv.compat                --------------------------
	.section	.nv.compat,"",@"SHT_CUDA_COMPAT_INFO"
	.align	4
        /*0000*/ 	.byte	0x02, 0x09, 0x00, 0x00, 0x02, 0x02, 0x01, 0x00, 0x02, 0x05, 0x05, 0x00, 0x03, 0x07, 0x01, 0x01
        /*0010*/ 	.byte	0x02, 0x03, 0x00, 0x00, 0x02, 0x06, 0x01, 0x00, 0x04, 0x0b, 0x08, 0x00, 0x09, 0x00, 0x00, 0x00
        /*0020*/ 	.byte	0x00, 0x00, 0x00, 0x00


//--------------------- .nv.info._Z9matrixMulPiS_S_i --------------------------
	.section	.nv.info._Z9matrixMulPiS_S_i,"",@"SHT_CUDA_INFO"
	.sectionflags	@""
	.align	4


	//----- nvinfo : EIATTR_CUDA_API_VERSION
	.align		4
        /*0000*/ 	.byte	0x04, 0x37
        /*0002*/ 	.short	(.L_7 - .L_6)
.L_6:
        /*0004*/ 	.word	0x00000082


	//----- nvinfo : EIATTR_KPARAM_INFO
	.align		4
.L_7:
        /*0008*/ 	.byte	0x04, 0x17
        /*000a*/ 	.short	(.L_9 - .L_8)
.L_8:
        /*000c*/ 	.word	0x00000000
        /*0010*/ 	.short	0x0003
        /*0012*/ 	.short	0x0018
        /*0014*/ 	.byte	0x00, 0xf0, 0x11, 0x00


	//----- nvinfo : EIATTR_KPARAM_INFO
	.align		4
.L_9:
        /*0018*/ 	.byte	0x04, 0x17
        /*001a*/ 	.short	(.L_11 - .L_10)
.L_10:
        /*001c*/ 	.word	0x00000000
        /*0020*/ 	.short	0x0002
        /*0022*/ 	.short	0x0010
        /*0024*/ 	.byte	0x00, 0xf5, 0x21, 0x00


	//----- nvinfo : EIATTR_KPARAM_INFO
	.align		4
.L_11:
        /*0028*/ 	.byte	0x04, 0x17
        /*002a*/ 	.short	(.L_13 - .L_12)
.L_12:
        /*002c*/ 	.word	0x00000000
        /*0030*/ 	.short	0x0001
        /*0032*/ 	.short	0x0008
        /*0034*/ 	.byte	0x00, 0xf5, 0x21, 0x00


	//----- nvinfo : EIATTR_KPARAM_INFO
	.align		4
.L_13:
        /*0038*/ 	.byte	0x04, 0x17
        /*003a*/ 	.short	(.L_15 - .L_14)
.L_14:
        /*003c*/ 	.word	0x00000000
        /*0040*/ 	.short	0x0000
        /*0042*/ 	.short	0x0000
        /*0044*/ 	.byte	0x00, 0xf5, 0x21, 0x00


	//----- nvinfo : EIATTR_SPARSE_MMA_MASK
	.align		4
.L_15:
        /*0048*/ 	.byte	0x03, 0x50
        /*004a*/ 	.short	0x0000


	//----- nvinfo : EIATTR_MAXREG_COUNT
	.align		4
        /*004c*/ 	.byte	0x03, 0x1b
        /*004e*/ 	.short	0x00ff


	//----- nvinfo : EIATTR_NUM_BARRIERS
	.align		4
        /*0050*/ 	.byte	0x02, 0x4c
        /*0052*/ 	.byte	0x01
	.zero		1


	//----- nvinfo : EIATTR_MERCURY_ISA_VERSION
	.align		4
        /*0054*/ 	.byte	0x03, 0x5f
        /*0056*/ 	.short	0x0101


	//----- nvinfo : EIATTR_VRC_CTA_INIT_COUNT
	.align		4
        /*0058*/ 	.byte	0x02, 0x4a
	.zero		1
	.zero		1


	//----- nvinfo : EIATTR_EXIT_INSTR_OFFSETS
	.align		4
        /*005c*/ 	.byte	0x04, 0x1c
        /*005e*/ 	.short	(.L_17 - .L_16)


	//   ....[0]....
.L_16:
        /*0060*/ 	.word	0x00000410


	//----- nvinfo : EIATTR_CBANK_PARAM_SIZE
	.align		4
.L_17:
        /*0064*/ 	.byte	0x03, 0x19
        /*0066*/ 	.short	0x001c


	//----- nvinfo : EIATTR_PARAM_CBANK
	.align		4
        /*0068*/ 	.byte	0x04, 0x0a
        /*006a*/ 	.short	(.L_19 - .L_18)
	.align		4
.L_18:
        /*006c*/ 	.word	index@(.nv.constant0._Z9matrixMulPiS_S_i)
        /*0070*/ 	.short	0x0380
        /*0072*/ 	.short	0x001c


	//----- nvinfo : EIATTR_SW_WAR
	.align		4
.L_19:
        /*0074*/ 	.byte	0x04, 0x36
        /*0076*/ 	.short	(.L_21 - .L_20)
.L_20:
        /*0078*/ 	.word	0x00000008
.L_21:


//--------------------- .nv.callgraph             --------------------------
	.section	.nv.callgraph,"",@"SHT_CUDA_CALLGRAPH"
	.align	4
	.sectionentsize	8
	.align		4
        /*0000*/ 	.word	0x00000000
	.align		4
        /*0004*/ 	.word	0xffffffff
	.align		4
        /*0008*/ 	.word	0x00000000
	.align		4
        /*000c*/ 	.word	0xfffffffe
	.align		4
        /*0010*/ 	.word	0x00000000
	.align		4
        /*0014*/ 	.word	0xfffffffd
	.align		4
        /*0018*/ 	.word	0x00000000
	.align		4
        /*001c*/ 	.word	0xfffffffc


//--------------------- .text._Z9matrixMulPiS_S_i --------------------------
	.section	.text._Z9matrixMulPiS_S_i,"ax",@progbits
	.align	128
        .global         _Z9matrixMulPiS_S_i
        .type           _Z9matrixMulPiS_S_i,@function
        .size           _Z9matrixMulPiS_S_i,(.L_x_3 - _Z9matrixMulPiS_S_i)
        .other          _Z9matrixMulPiS_S_i,@"STO_CUDA_ENTRY STV_DEFAULT"
_Z9matrixMulPiS_S_i:
.text._Z9matrixMulPiS_S_i:
[----:B------:R-:W-:Y:S01]  /*0000*/  LDC R1, c[0x0][0x37c] ;  /* 0x0000df00ff017b82 */ /* 0x000fe20000000800 */
[----:B------:R-:W0:Y:S01]  /*0010*/  LDCU UR7, c[0x0][0x398] ;  /* 0x00007300ff0777ac */ /* 0x000e220008000800 */
[----:B------:R-:W1:Y:S06]  /*0020*/  S2R R0, SR_TID.Y ;  /* 0x0000000000007919 */ /* 0x000e6c0000002200 */
[----:B------:R-:W1:Y:S01]  /*0030*/  LDC R15, c[0x0][0x364] ;  /* 0x0000d900ff0f7b82 */ /* 0x000e620000000800 */
[----:B------:R-:W-:Y:S01]  /*0040*/  HFMA2 R13, -RZ, RZ, 0, 0 ;  /* 0x00000000ff0d7431 */ /* 0x000fe200000001ff */
[----:B------:R-:W2:Y:S01]  /*0050*/  LDCU.64 UR10, c[0x0][0x358] ;  /* 0x00006b00ff0a77ac */ /* 0x000ea20008000a00 */
[----:B------:R-:W3:Y:S05]  /*0060*/  S2R R20, SR_TID.X ;  /* 0x0000000000147919 */ /* 0x000eea0000002100 */
[----:B------:R-:W-:Y:S01]  /*0070*/  S2UR UR4, SR_CTAID.X ;  /* 0x00000000000479c3 */ /* 0x000fe20000002500 */
[----:B0-----:R-:W-:-:S07]  /*0080*/  I2FP.F32.S32 R2, UR7 ;  /* 0x0000000700027c45 */ /* 0x001fce0008201400 */
[----:B------:R-:W1:Y:S01]  /*0090*/  S2UR UR5, SR_CTAID.Y ;  /* 0x00000000000579c3 */ /* 0x000e620000002600 */
[----:B------:R-:W-:-:S07]  /*00a0*/  FMUL R12, R2, 0.25 ;  /* 0x3e800000020c7820 */ /* 0x000fce0000400000 */
[----:B------:R-:W3:Y:S01]  /*00b0*/  LDC R5, c[0x0][0x360] ;  /* 0x0000d800ff057b82 */ /* 0x000ee20000000800 */
[----:B------:R-:W0:Y:S07]  /*00c0*/  FRND.CEIL R12, R12 ;  /* 0x0000000c000c7307 */ /* 0x000e2e0000209000 */
[----:B------:R-:W4:Y:S01]  /*00d0*/  LDC.64 R2, c[0x0][0x390] ;  /* 0x0000e400ff027b82 */ /* 0x000f220000000a00 */
[----:B-1----:R-:W-:Y:S01]  /*00e0*/  IMAD R15, R15, UR5, R0 ;  /* 0x000000050f0f7c24 */ /* 0x002fe2000f8e0200 */
[----:B0-----:R-:W-:Y:S01]  /*00f0*/  FSETP.GT.AND P0, PT, R12, RZ, PT ;  /* 0x000000ff0c00720b */ /* 0x001fe20003f04000 */
[----:B---3--:R-:W-:-:S12]  /*0100*/  IMAD R16, R5, UR4, R20 ;  /* 0x0000000405107c24 */ /* 0x008fd8000f8e0214 */
[----:B--2---:R-:W-:Y:S05]  /*0110*/  @!P0 BRA `(.L_x_0) ;  /* 0x0000000000b08947 */ /* 0x004fea0003800000 */
[----:B------:R-:W0:Y:S01]  /*0120*/  S2UR UR6, SR_CgaCtaId ;  /* 0x00000000000679c3 */ /* 0x000e220000008800 */
[----:B------:R-:W-:Y:S01]  /*0130*/  UMOV UR4, 0x400 ;  /* 0x0000040000047882 */ /* 0x000fe20000000000 */
[----:B------:R-:W-:Y:S01]  /*0140*/  IMAD R17, R15, UR7, R20 ;  /* 0x000000070f117c24 */ /* 0x000fe2000f8e0214 */
[----:B------:R-:W-:Y:S01]  /*0150*/  UIADD3 UR5, UPT, UPT, UR4, 0x40, URZ ;  /* 0x0000004004057890 */ /* 0x000fe2000fffe0ff */
[----:B------:R-:W-:Y:S01]  /*0160*/  ISETP.GE.AND P0, PT, R16, UR7, PT ;  /* 0x0000000710007c0c */ /* 0x000fe2000bf06270 */
[----:B------:R-:W1:Y:S01]  /*0170*/  LDCU UR8, c[0x0][0x398] ;  /* 0x00007300ff0877ac */ /* 0x000e620008000800 */
[----:B------:R-:W-:Y:S02]  /*0180*/  MOV R21, RZ ;  /* 0x000000ff00157202 */ /* 0x000fe40000000f00 */
[----:B------:R-:W-:Y:S01]  /*0190*/  MOV R13, RZ ;  /* 0x000000ff000d7202 */ /* 0x000fe20000000f00 */
[----:B0-----:R-:W-:Y:S02]  /*01a0*/  ULEA UR5, UR6, UR5, 0x18 ;  /* 0x0000000506057291 */ /* 0x001fe4000f8ec0ff */
[----:B------:R-:W-:-:S04]  /*01b0*/  ULEA UR4, UR6, UR4, 0x18 ;  /* 0x0000000406047291 */ /* 0x000fc8000f8ec0ff */
[----:B------:R-:W-:Y:S02]  /*01c0*/  LEA R19, R20, UR5, 0x2 ;  /* 0x0000000514137c11 */ /* 0x000fe4000f8e10ff */
[----:B------:R-:W-:-:S03]  /*01d0*/  LEA R18, R0, UR4, 0x4 ;  /* 0x0000000400127c11 */ /* 0x000fc6000f8e20ff */
[----:B------:R-:W-:Y:S01]  /*01e0*/  IMAD R14, R0, 0x10, R19 ;  /* 0x00000010000e7824 */ /* 0x000fe200078e0213 */
[----:B-1----:R-:W-:-:S07]  /*01f0*/  LEA R20, R20, R18, 0x2 ;  /* 0x0000001214147211 */ /* 0x002fce00078e10ff */
.L_x_1:
[----:B------:R-:W-:Y:S01]  /*0200*/  UMOV UR7, UR8 ;  /* 0x0000000800077c82 */ /* 0x000fe20008000000 */
[----:B------:R-:W0:Y:S01]  /*0210*/  @!P0 LDC.64 R8, c[0x0][0x380] ;  /* 0x0000e000ff088b82 */ /* 0x000e220000000a00 */
[----:B------:R-:W-:Y:S01]  /*0220*/  ISETP.GE.AND P1, PT, R15, UR7, PT ;  /* 0x000000070f007c0c */ /* 0x000fe2000bf26270 */
[----:B------:R-:W-:Y:S01]  /*0230*/  HFMA2 R25, -RZ, RZ, 0, 0 ;  /* 0x00000000ff197431 */ /* 0x000fe200000001ff */
[----:B------:R-:W-:Y:S01]  /*0240*/  @!P0 LEA R7, R21, R17, 0x2 ;  /* 0x0000001115078211 */ /* 0x000fe200078e10ff */
[----:B------:R-:W-:-:S10]  /*0250*/  IMAD.MOV.U32 R23, RZ, RZ, RZ ;  /* 0x000000ffff177224 */ /* 0x000fd400078e00ff */
[----:B------:R-:W1:Y:S01]  /*0260*/  @!P1 LDC.64 R4, c[0x0][0x388] ;  /* 0x0000e200ff049b82 */ /* 0x000e620000000a00 */
[----:B------:R-:W-:-:S05]  /*0270*/  @!P1 LEA R11, R21, R0, 0x2 ;  /* 0x00000000150b9211 */ /* 0x000fca00078e10ff */
[----:B------:R-:W-:Y:S02]  /*0280*/  @!P1 IMAD R11, R11, UR7, R16 ;  /* 0x000000070b0b9c24 */ /* 0x000fe4000f8e0210 */
[----:B0-----:R-:W-:-:S05]  /*0290*/  @!P0 IMAD.WIDE.U32 R8, R7, 0x4, R8 ;  /* 0x0000000407088825 */ /* 0x001fca00078e0008 */
[----:B------:R0:W2:Y:S01]  /*02a0*/  @!P0 LDG.E R23, desc[UR10][R8.64] ;  /* 0x0000000a08178981 */ /* 0x0000a2000c1e1900 */
[----:B-1----:R-:W-:-:S05]  /*02b0*/  @!P1 IMAD.WIDE.U32 R10, R11, 0x4, R4 ;  /* 0x000000040b0a9825 */ /* 0x002fca00078e0004 */
[----:B------:R-:W3:Y:S01]  /*02c0*/  @!P1 LDG.E R25, desc[UR10][R10.64] ;  /* 0x0000000a0a199981 */ /* 0x000ee2000c1e1900 */
[----:B------:R-:W-:-:S04]  /*02d0*/  IADD3 R21, PT, PT, R21, 0x1, RZ ;  /* 0x0000000115157810 */ /* 0x000fc80007ffe0ff */
[----:B0-----:R-:W-:-:S04]  /*02e0*/  I2FP.F32.U32 R9, R21 ;  /* 0x0000001500097245 */ /* 0x001fc80000201000 */
[----:B------:R-:W-:Y:S01]  /*02f0*/  FSETP.GT.AND P1, PT, R12, R9, PT ;  /* 0x000000090c00720b */ /* 0x000fe20003f24000 */
[----:B--2---:R-:W-:Y:S04]  /*0300*/  STS [R20], R23 ;  /* 0x0000001714007388 */ /* 0x004fe80000000800 */
[----:B---3--:R-:W-:Y:S01]  /*0310*/  STS [R14], R25 ;  /* 0x000000190e007388 */ /* 0x008fe20000000800 */
[----:B------:R-:W-:Y:S06]  /*0320*/  BAR.SYNC.DEFER_BLOCKING 0x0 ;  /* 0x0000000000007b1d */ /* 0x000fec0000010000 */
[----:B------:R-:W-:Y:S04]  /*0330*/  LDS R22, [R19] ;  /* 0x0000000013167984 */ /* 0x000fe80000000800 */
[----:B------:R-:W0:Y:S04]  /*0340*/  LDS.128 R4, [R18] ;  /* 0x0000000012047984 */ /* 0x000e280000000c00 */
[----:B------:R-:W1:Y:S04]  /*0350*/  LDS R24, [R19+0x10] ;  /* 0x0000100013187984 */ /* 0x000e680000000800 */
[----:B------:R-:W2:Y:S04]  /*0360*/  LDS R26, [R19+0x20] ;  /* 0x00002000131a7984 */ /* 0x000ea80000000800 */
[----:B------:R-:W3:Y:S01]  /*0370*/  LDS R27, [R19+0x30] ;  /* 0x00003000131b7984 */ /* 0x000ee20000000800 */
[----:B0-----:R-:W-:-:S04]  /*0380*/  IMAD R4, R4, R22, R13 ;  /* 0x0000001604047224 */ /* 0x001fc800078e020d */
[----:B-1----:R-:W-:-:S04]  /*0390*/  IMAD R5, R24, R5, R4 ;  /* 0x0000000518057224 */ /* 0x002fc800078e0204 */
[----:B--2---:R-:W-:-:S04]  /*03a0*/  IMAD R6, R26, R6, R5 ;  /* 0x000000061a067224 */ /* 0x004fc800078e0205 */
[----:B---3--:R-:W-:Y:S01]  /*03b0*/  IMAD R13, R27, R7, R6 ;  /* 0x000000071b0d7224 */ /* 0x008fe200078e0206 */
[----:B------:R-:W-:Y:S06]  /*03c0*/  BAR.SYNC.DEFER_BLOCKING 0x0 ;  /* 0x0000000000007b1d */ /* 0x000fec0000010000 */
[----:B------:R-:W-:Y:S05]  /*03d0*/  @P1 BRA `(.L_x_1) ;  /* 0xfffffffc00881947 */ /* 0x000fea000383ffff */
.L_x_0:
[----:B------:R-:W-:-:S04]  /*03e0*/  IMAD R15, R15, UR7, R16 ;  /* 0x000000070f0f7c24 */ /* 0x000fc8000f8e0210 */
[----:B----4-:R-:W-:-:S05]  /*03f0*/  IMAD.WIDE R2, R15, 0x4, R2 ;  /* 0x000000040f027825 */ /* 0x010fca00078e0202 */
[----:B------:R-:W-:Y:S01]  /*0400*/  STG.E desc[UR10][R2.64], R13 ;  /* 0x0000000d02007986 */ /* 0x000fe2000c10190a */
[----:B------:R-:W-:Y:S05]  /*0410*/  EXIT ;  /* 0x000000000000794d */ /* 0x000fea0003800000 */
.L_x_2:
[----:B------:R-:W-:-:S00]  /*0420*/  BRA `(.L_x_2) ;  /* 0xfffffffc00fc7947 */ /* 0x000fc0000383ffff */
[----:B------:R-:W-:-:S00]  /*0430*/  NOP ;  /* 0x0000000000007918 */ /* 0x000fc00000000000 */
        /* <DEDUP_REMOVED lines=12> */
.L_x_3:


//--------------------- .nv.shared._Z9matrixMulPiS_S_i --------------------------
	.section	.nv.shared._Z9matrixMulPiS_S_i,"aw",@nobits
	.sectionflags	@""
	.align	4
.nv.shared._Z9matrixMulPiS_S_i:
	.zero		1152


//--------------------- .nv.shared.reserved.0     --------------------------
	.section	.nv.shared.reserved.0,"aw",@nobits
	.weak		__nv_reservedSMEM_offset_0_alias
	.size		__nv_reservedSMEM_offset_0_alias, 0, 64
	.other		__nv_reservedSMEM_offset_0_alias,@"STO_CUDA_RESERVED_SHARED STV_DEFAULT"
__nv_reservedSMEM_offset_0_alias:
	.zero		0
	.zero		64


//--------------------- .nv.constant0._Z9matrixMulPiS_S_i --------------------------
	.section	.nv.constant0._Z9matrixMulPiS_S_i,"a",@progbits
	.sectionflags	@""
	.align	4
.nv.constant0._Z9matrixMulPiS_S_i:
	.zero		924


//--------------------- SYMBOLS --------------------------

	.type		.nv.reservedSmem.offset0,@object
	.size		.nv.reservedSmem.offset0,0x4
	.type		.nv.reservedSmem.cap,@object
	.size		.nv.reservedSmem.cap,0x4
